//
// Generated by NVIDIA NVVM Compiler
//
// Compiler Build ID: CL-36424714
// Cuda compilation tools, release 13.0, V13.0.88
// Based on NVVM 20.0.0
//

.version 9.0
.target sm_100
.address_size 64

	// .globl	_Z16extractBitKernelPiS_il

.visible .entry _Z16extractBitKernelPiS_il(
	.param .u64 .ptr .align 1 _Z16extractBitKernelPiS_il_param_0,
	.param .u64 .ptr .align 1 _Z16extractBitKernelPiS_il_param_1,
	.param .u32 _Z16extractBitKernelPiS_il_param_2,
	.param .u64 _Z16extractBitKernelPiS_il_param_3
)
{
	.reg .pred 	%p<2>;
	.reg .b32 	%r<9>;
	.reg .b64 	%rd<10>;

	ld.param.u64 	%rd2, [_Z16extractBitKernelPiS_il_param_0];
	ld.param.u64 	%rd3, [_Z16extractBitKernelPiS_il_param_1];
	ld.param.u32 	%r1, [_Z16extractBitKernelPiS_il_param_2];
	ld.param.u64 	%rd4, [_Z16extractBitKernelPiS_il_param_3];
	mov.u32 	%r2, %tid.x;
	mov.u32 	%r3, %ntid.x;
	mov.u32 	%r4, %ctaid.x;
	mad.lo.s32 	%r5, %r3, %r4, %r2;
	cvt.s64.s32 	%rd1, %r5;
	setp.le.s64 	%p1, %rd4, %rd1;
	@%p1 bra 	$L__BB0_2;
	cvta.to.global.u64 	%rd5, %rd2;
	cvta.to.global.u64 	%rd6, %rd3;
	shl.b64 	%rd7, %rd1, 2;
	add.s64 	%rd8, %rd5, %rd7;
	ld.global.u32 	%r6, [%rd8];
	shr.u32 	%r7, %r6, %r1;
	and.b32  	%r8, %r7, 1;
	add.s64 	%rd9, %rd6, %rd7;
	st.global.u32 	[%rd9+4], %r8;
$L__BB0_2:
	ret;

}
	// .globl	_Z15prefixSumKernelPiS_il
.visible .entry _Z15prefixSumKernelPiS_il(
	.param .u64 .ptr .align 1 _Z15prefixSumKernelPiS_il_param_0,
	.param .u64 .ptr .align 1 _Z15prefixSumKernelPiS_il_param_1,
	.param .u32 _Z15prefixSumKernelPiS_il_param_2,
	.param .u64 _Z15prefixSumKernelPiS_il_param_3
)
{
	.reg .pred 	%p<3>;
	.reg .b32 	%r<12>;
	.reg .b64 	%rd<12>;

	ld.param.u64 	%rd5, [_Z15prefixSumKernelPiS_il_param_0];
	ld.param.u64 	%rd4, [_Z15prefixSumKernelPiS_il_param_1];
	ld.param.u32 	%r3, [_Z15prefixSumKernelPiS_il_param_2];
	ld.param.u64 	%rd6, [_Z15prefixSumKernelPiS_il_param_3];
	cvta.to.global.u64 	%rd1, %rd5;
	mov.u32 	%r4, %tid.x;
	mov.u32 	%r5, %ntid.x;
	mov.u32 	%r6, %ctaid.x;
	mad.lo.s32 	%r7, %r5, %r6, %r4;
	cvt.s64.s32 	%rd2, %r7;
	setp.le.s64 	%p1, %rd6, %rd2;
	@%p1 bra 	$L__BB1_3;
	cvt.u32.u64 	%r8, %rd2;
	cvta.to.global.u64 	%rd7, %rd4;
	shl.b64 	%rd8, %rd2, 2;
	add.s64 	%rd9, %rd1, %rd8;
	ld.global.u32 	%r1, [%rd9+4];
	add.s64 	%rd3, %rd7, %rd8;
	st.global.u32 	[%rd3+4], %r1;
	sub.s32 	%r2, %r8, %r3;
	setp.lt.s32 	%p2, %r2, -1;
	@%p2 bra 	$L__BB1_3;
	add.s32 	%r9, %r2, 1;
	mul.wide.u32 	%rd10, %r9, 4;
	add.s64 	%rd11, %rd1, %rd10;
	ld.global.u32 	%r10, [%rd11];
	add.s32 	%r11, %r1, %r10;
	st.global.u32 	[%rd3+4], %r11;
$L__BB1_3:
	ret;

}
	// .globl	_Z13reorderKernelPiS_S_l
.visible .entry _Z13reorderKernelPiS_S_l(
	.param .u64 .ptr .align 1 _Z13reorderKernelPiS_S_l_param_0,
	.param .u64 .ptr .align 1 _Z13reorderKernelPiS_S_l_param_1,
	.param .u64 .ptr .align 1 _Z13reorderKernelPiS_S_l_param_2,
	.param .u64 _Z13reorderKernelPiS_S_l_param_3
)
{
	.reg .pred 	%p<3>;
	.reg .b32 	%r<12>;
	.reg .b64 	%rd<25>;

	ld.param.u64 	%rd7, [_Z13reorderKernelPiS_S_l_param_0];
	ld.param.u64 	%rd8, [_Z13reorderKernelPiS_S_l_param_1];
	ld.param.u64 	%rd9, [_Z13reorderKernelPiS_S_l_param_2];
	ld.param.u64 	%rd6, [_Z13reorderKernelPiS_S_l_param_3];
	cvta.to.global.u64 	%rd1, %rd8;
	cvta.to.global.u64 	%rd2, %rd7;
	cvta.to.global.u64 	%rd3, %rd9;
	mov.u32 	%r1, %tid.x;
	mov.u32 	%r2, %ntid.x;
	mov.u32 	%r3, %ctaid.x;
	mad.lo.s32 	%r4, %r2, %r3, %r1;
	cvt.s64.s32 	%rd4, %r4;
	setp.le.s64 	%p1, %rd6, %rd4;
	@%p1 bra 	$L__BB2_4;
	shl.b64 	%rd10, %rd4, 2;
	add.s64 	%rd11, %rd3, %rd10;
	ld.global.u32 	%r5, [%rd11];
	cvt.s64.s32 	%rd5, %r5;
	ld.global.u32 	%r6, [%rd11+4];
	setp.ge.s32 	%p2, %r5, %r6;
	@%p2 bra 	$L__BB2_3;
	add.s64 	%rd17, %rd2, %rd10;
	ld.global.u32 	%r11, [%rd17];
	shl.b64 	%rd18, %rd6, 2;
	add.s64 	%rd19, %rd3, %rd18;
	ld.global.s32 	%rd20, [%rd19];
	sub.s64 	%rd21, %rd6, %rd20;
	add.s64 	%rd22, %rd21, %rd5;
	shl.b64 	%rd23, %rd22, 2;
	add.s64 	%rd24, %rd1, %rd23;
	st.global.u32 	[%rd24], %r11;
	bra.uni 	$L__BB2_4;
$L__BB2_3:
	cvt.u32.u64 	%r7, %rd5;
	cvt.u32.u64 	%r8, %rd4;
	add.s64 	%rd13, %rd2, %rd10;
	ld.global.u32 	%r9, [%rd13];
	sub.s32 	%r10, %r8, %r7;
	mul.wide.s32 	%rd14, %r10, 4;
	add.s64 	%rd15, %rd1, %rd14;
	st.global.u32 	[%rd15], %r9;
$L__BB2_4:
	ret;

}


// ===== COMPILED SASS (sm_100) =====

	.target	sm_100

	.elftype	@"ET_EXEC"


//--------------------- .note.nv.tkinfo           --------------------------
	.section	.note.nv.tkinfo,"",@"SHT_NOTE"
	.sectionflags	@"SHF_NOTE_NV_TKINFO"
	.tkinfo
        /*0018*/ 	.word	0x00000002
        /*0030*/ 	.string	""
        /*0030*/ 	.string	"ptxas"
        /*0030*/ 	.string	"Cuda compilation tools, release 13.0, V13.0.88"
        /*0030*/ 	.string	"Build cuda_13.0.r13.0/compiler.36424714_0"
        /*0030*/ 	.string	"-arch sm_100 -m 64 "



//--------------------- .note.nv.cuinfo           --------------------------
	.section	.note.nv.cuinfo,"",@"SHT_NOTE"
	.sectionflags	@"SHF_NOTE_NV_CUINFO"
        /*0018*/ 	.short	0x0002
        /*001a*/ 	.short	0x0064
        /*001c*/ 	.short	0x0082
	.zero		2


//--------------------- .nv.info                  --------------------------
	.section	.nv.info,"",@"SHT_CUDA_INFO"
	.align	4


	//----- nvinfo : EIATTR_REGCOUNT
	.align		4
        /*0000*/ 	.byte	0x04, 0x2f
        /*0002*/ 	.short	(.L_1 - .L_0)
	.align		4
.L_0:
        /*0004*/ 	.word	index@(_Z16extractBitKernelPiS_il)
        /*0008*/ 	.word	0x0000000a


	//----- nvinfo : EIATTR_FRAME_SIZE
	.align		4
.L_1:
        /*000c*/ 	.byte	0x04, 0x11
        /*000e*/ 	.short	(.L_3 - .L_2)
	.align		4
.L_2:
        /*0010*/ 	.word	index@(_Z16extractBitKernelPiS_il)
        /*0014*/ 	.word	0x00000000


	//----- nvinfo : EIATTR_REGCOUNT
	.align		4
.L_3:
        /*0018*/ 	.byte	0x04, 0x2f
        /*001a*/ 	.short	(.L_5 - .L_4)
	.align		4
.L_4:
        /*001c*/ 	.word	index@(_Z15prefixSumKernelPiS_il)
        /*0020*/ 	.word	0x0000000c


	//----- nvinfo : EIATTR_FRAME_SIZE
	.align		4
.L_5:
        /*0024*/ 	.byte	0x04, 0x11
        /*0026*/ 	.short	(.L_7 - .L_6)
	.align		4
.L_6:
        /*0028*/ 	.word	index@(_Z15prefixSumKernelPiS_il)
        /*002c*/ 	.word	0x00000000


	//----- nvinfo : EIATTR_REGCOUNT
	.align		4
.L_7:
        /*0030*/ 	.byte	0x04, 0x2f
        /*0032*/ 	.short	(.L_9 - .L_8)
	.align		4
.L_8:
        /*0034*/ 	.word	index@(_Z13reorderKernelPiS_S_l)
        /*0038*/ 	.word	0x0000000b


	//----- nvinfo : EIATTR_FRAME_SIZE
	.align		4
.L_9:
        /*003c*/ 	.byte	0x04, 0x11
        /*003e*/ 	.short	(.L_11 - .L_10)
	.align		4
.L_10:
        /*0040*/ 	.word	index@(_Z13reorderKernelPiS_S_l)
        /*0044*/ 	.word	0x00000000


	//----- nvinfo : EIATTR_MIN_STACK_SIZE
	.align		4
.L_11:
        /*0048*/ 	.byte	0x04, 0x12
        /*004a*/ 	.short	(.L_13 - .L_12)
	.align		4
.L_12:
        /*004c*/ 	.word	index@(_Z13reorderKernelPiS_S_l)
        /*0050*/ 	.word	0x00000000


	//----- nvinfo : EIATTR_MIN_STACK_SIZE
	.align		4
.L_13:
        /*0054*/ 	.byte	0x04, 0x12
        /*0056*/ 	.short	(.L_15 - .L_14)
	.align		4
.L_14:
        /*0058*/ 	.word	index@(_Z15prefixSumKernelPiS_il)
        /*005c*/ 	.word	0x00000000


	//----- nvinfo : EIATTR_MIN_STACK_SIZE
	.align		4
.L_15:
        /*0060*/ 	.byte	0x04, 0x12
        /*0062*/ 	.short	(.L_17 - .L_16)
	.align		4
.L_16:
        /*0064*/ 	.word	index@(_Z16extractBitKernelPiS_il)
        /*0068*/ 	.word	0x00000000
.L_17:


//--------------------- .nv.compat                --------------------------
	.section	.nv.compat,"",@"SHT_CUDA_COMPAT_INFO"
	.align	4
        /*0000*/ 	.byte	0x02, 0x09, 0x00, 0x00, 0x02, 0x02, 0x01, 0x00, 0x02, 0x05, 0x05, 0x00, 0x03, 0x07, 0x01, 0x01
        /*0010*/ 	.byte	0x02, 0x03, 0x00, 0x00, 0x02, 0x06, 0x01, 0x00, 0x04, 0x0b, 0x08, 0x00, 0x09, 0x00, 0x00, 0x00
        /*0020*/ 	.byte	0x00, 0x00, 0x00, 0x00


//--------------------- .nv.info._Z13reorderKernelPiS_S_l --------------------------
	.section	.nv.info._Z13reorderKernelPiS_S_l,"",@"SHT_CUDA_INFO"
	.sectionflags	@""
	.align	4


	//----- nvinfo : EIATTR_CUDA_API_VERSION
	.align		4
        /*0000*/ 	.byte	0x04, 0x37
        /*0002*/ 	.short	(.L_19 - .L_18)
.L_18:
        /*0004*/ 	.word	0x00000082


	//----- nvinfo : EIATTR_KPARAM_INFO
	.align		4
.L_19:
        /*0008*/ 	.byte	0x04, 0x17
        /*000a*/ 	.short	(.L_21 - .L_20)
.L_20:
        /*000c*/ 	.word	0x00000000
        /*0010*/ 	.short	0x0003
        /*0012*/ 	.short	0x0018
        /*0014*/ 	.byte	0x00, 0xf0, 0x21, 0x00


	//----- nvinfo : EIATTR_KPARAM_INFO
	.align		4
.L_21:
        /*0018*/ 	.byte	0x04, 0x17
        /*001a*/ 	.short	(.L_23 - .L_22)
.L_22:
        /*001c*/ 	.word	0x00000000
        /*0020*/ 	.short	0x0002
        /*0022*/ 	.short	0x0010
        /*0024*/ 	.byte	0x00, 0xf5, 0x21, 0x00


	//----- nvinfo : EIATTR_KPARAM_INFO
	.align		4
.L_23:
        /*0028*/ 	.byte	0x04, 0x17
        /*002a*/ 	.short	(.L_25 - .L_24)
.L_24:
        /*002c*/ 	.word	0x00000000
        /*0030*/ 	.short	0x0001
        /*0032*/ 	.short	0x0008
        /*0034*/ 	.byte	0x00, 0xf5, 0x21, 0x00


	//----- nvinfo : EIATTR_KPARAM_INFO
	.align		4
.L_25:
        /*0038*/ 	.byte	0x04, 0x17
        /*003a*/ 	.short	(.L_27 - .L_26)
.L_26:
        /*003c*/ 	.word	0x00000000
        /*0040*/ 	.short	0x0000
        /*0042*/ 	.short	0x0000
        /*0044*/ 	.byte	0x00, 0xf5, 0x21, 0x00


	//----- nvinfo : EIATTR_SPARSE_MMA_MASK
	.align		4
.L_27:
        /*0048*/ 	.byte	0x03, 0x50
        /*004a*/ 	.short	0x0000


	//----- nvinfo : EIATTR_MAXREG_COUNT
	.align		4
        /*004c*/ 	.byte	0x03, 0x1b
        /*004e*/ 	.short	0x00ff


	//----- nvinfo : EIATTR_MERCURY_ISA_VERSION
	.align		4
        /*0050*/ 	.byte	0x03, 0x5f
        /*0052*/ 	.short	0x0101


	//----- nvinfo : EIATTR_VRC_CTA_INIT_COUNT
	.align		4
        /*0054*/ 	.byte	0x02, 0x4a
	.zero		1
	.zero		1


	//----- nvinfo : EIATTR_EXIT_INSTR_OFFSETS
	.align		4
        /*0058*/ 	.byte	0x04, 0x1c
        /*005a*/ 	.short	(.L_29 - .L_28)


	//   ....[0]....
.L_28:
        /*005c*/ 	.word	0x00000090


	//   ....[1]....
        /*0060*/ 	.word	0x00000240


	//   ....[2]....
        /*0064*/ 	.word	0x000002d0


	//----- nvinfo : EIATTR_CRS_STACK_SIZE
	.align		4
.L_29:
        /*0068*/ 	.byte	0x04, 0x1e
        /*006a*/ 	.short	(.L_31 - .L_30)
.L_30:
        /*006c*/ 	.word	0x00000000


	//----- nvinfo : EIATTR_CBANK_PARAM_SIZE
	.align		4
.L_31:
        /*0070*/ 	.byte	0x03, 0x19
        /*0072*/ 	.short	0x0020


	//----- nvinfo : EIATTR_PARAM_CBANK
	.align		4
        /*0074*/ 	.byte	0x04, 0x0a
        /*0076*/ 	.short	(.L_33 - .L_32)
	.align		4
.L_32:
        /*0078*/ 	.word	index@(.nv.constant0._Z13reorderKernelPiS_S_l)
        /*007c*/ 	.short	0x0380
        /*007e*/ 	.short	0x0020


	//----- nvinfo : EIATTR_SW_WAR
	.align		4
.L_33:
        /*0080*/ 	.byte	0x04, 0x36
        /*0082*/ 	.short	(.L_35 - .L_34)
.L_34:
        /*0084*/ 	.word	0x00000008
.L_35:


//--------------------- .nv.info._Z15prefixSumKernelPiS_il --------------------------
	.section	.nv.info._Z15prefixSumKernelPiS_il,"",@"SHT_CUDA_INFO"
	.sectionflags	@""
	.align	4


	//----- nvinfo : EIATTR_CUDA_API_VERSION
	.align		4
        /*0000*/ 	.byte	0x04, 0x37
        /*0002*/ 	.short	(.L_37 - .L_36)
.L_36:
        /*0004*/ 	.word	0x00000082


	//----- nvinfo : EIATTR_KPARAM_INFO
	.align		4
.L_37:
        /*0008*/ 	.byte	0x04, 0x17
        /*000a*/ 	.short	(.L_39 - .L_38)
.L_38:
        /*000c*/ 	.word	0x00000000
        /*0010*/ 	.short	0x0003
        /*0012*/ 	.short	0x0018
        /*0014*/ 	.byte	0x00, 0xf0, 0x21, 0x00


	//----- nvinfo : EIATTR_KPARAM_INFO
	.align		4
.L_39:
        /*0018*/ 	.byte	0x04, 0x17
        /*001a*/ 	.short	(.L_41 - .L_40)
.L_40:
        /*001c*/ 	.word	0x00000000
        /*0020*/ 	.short	0x0002
        /*0022*/ 	.short	0x0010
        /*0024*/ 	.byte	0x00, 0xf0, 0x11, 0x00


	//----- nvinfo : EIATTR_KPARAM_INFO
	.align		4
.L_41:
        /*0028*/ 	.byte	0x04, 0x17
        /*002a*/ 	.short	(.L_43 - .L_42)
.L_42:
        /*002c*/ 	.word	0x00000000
        /*0030*/ 	.short	0x0001
        /*0032*/ 	.short	0x0008
        /*0034*/ 	.byte	0x00, 0xf5, 0x21, 0x00


	//----- nvinfo : EIATTR_KPARAM_INFO
	.align		4
.L_43:
        /*0038*/ 	.byte	0x04, 0x17
        /*003a*/ 	.short	(.L_45 - .L_44)
.L_44:
        /*003c*/ 	.word	0x00000000
        /*0040*/ 	.short	0x0000
        /*0042*/ 	.short	0x0000
        /*0044*/ 	.byte	0x00, 0xf5, 0x21, 0x00


	//----- nvinfo : EIATTR_SPARSE_MMA_MASK
	.align		4
.L_45:
        /*0048*/ 	.byte	0x03, 0x50
        /*004a*/ 	.short	0x0000


	//----- nvinfo : EIATTR_MAXREG_COUNT
	.align		4
        /*004c*/ 	.byte	0x03, 0x1b
        /*004e*/ 	.short	0x00ff


	//----- nvinfo : EIATTR_MERCURY_ISA_VERSION
	.align		4
        /*0050*/ 	.byte	0x03, 0x5f
        /*0052*/ 	.short	0x0101


	//----- nvinfo : EIATTR_VRC_CTA_INIT_COUNT
	.align		4
        /*0054*/ 	.byte	0x02, 0x4a
	.zero		1
	.zero		1


	//----- nvinfo : EIATTR_EXIT_INSTR_OFFSETS
	.align		4
        /*0058*/ 	.byte	0x04, 0x1c
        /*005a*/ 	.short	(.L_47 - .L_46)


	//   ....[0]....
.L_46:
        /*005c*/ 	.word	0x00000090


	//   ....[1]....
        /*0060*/ 	.word	0x00000170


	//   ....[2]....
        /*0064*/ 	.word	0x000001e0


	//----- nvinfo : EIATTR_CBANK_PARAM_SIZE
	.align		4
.L_47:
        /*0068*/ 	.byte	0x03, 0x19
        /*006a*/ 	.short	0x0020


	//----- nvinfo : EIATTR_PARAM_CBANK
	.align		4
        /*006c*/ 	.byte	0x04, 0x0a
        /*006e*/ 	.short	(.L_49 - .L_48)
	.align		4
.L_48:
        /*0070*/ 	.word	index@(.nv.constant0._Z15prefixSumKernelPiS_il)
        /*0074*/ 	.short	0x0380
        /*0076*/ 	.short	0x0020


	//----- nvinfo : EIATTR_SW_WAR
	.align		4
.L_49:
        /*0078*/ 	.byte	0x04, 0x36
        /*007a*/ 	.short	(.L_51 - .L_50)
.L_50:
        /*007c*/ 	.word	0x00000008
.L_51:


//--------------------- .nv.info._Z16extractBitKernelPiS_il --------------------------
	.section	.nv.info._Z16extractBitKernelPiS_il,"",@"SHT_CUDA_INFO"
	.sectionflags	@""
	.align	4


	//----- nvinfo : EIATTR_CUDA_API_VERSION
	.align		4
        /*0000*/ 	.byte	0x04, 0x37
        /*0002*/ 	.short	(.L_53 - .L_52)
.L_52:
        /*0004*/ 	.word	0x00000082


	//----- nvinfo : EIATTR_KPARAM_INFO
	.align		4
.L_53:
        /*0008*/ 	.byte	0x04, 0x17
        /*000a*/ 	.short	(.L_55 - .L_54)
.L_54:
        /*000c*/ 	.word	0x00000000
        /*0010*/ 	.short	0x0003
        /*0012*/ 	.short	0x0018
        /*0014*/ 	.byte	0x00, 0xf0, 0x21, 0x00


	//----- nvinfo : EIATTR_KPARAM_INFO
	.align		4
.L_55:
        /*0018*/ 	.byte	0x04, 0x17
        /*001a*/ 	.short	(.L_57 - .L_56)
.L_56:
        /*001c*/ 	.word	0x00000000
        /*0020*/ 	.short	0x0002
        /*0022*/ 	.short	0x0010
        /*0024*/ 	.byte	0x00, 0xf0, 0x11, 0x00


	//----- nvinfo : EIATTR_KPARAM_INFO
	.align		4
.L_57:
        /*0028*/ 	.byte	0x04, 0x17
        /*002a*/ 	.short	(.L_59 - .L_58)
.L_58:
        /*002c*/ 	.word	0x00000000
        /*0030*/ 	.short	0x0001
        /*0032*/ 	.short	0x0008
        /*0034*/ 	.byte	0x00, 0xf5, 0x21, 0x00


	//----- nvinfo : EIATTR_KPARAM_INFO
	.align		4
.L_59:
        /*0038*/ 	.byte	0x04, 0x17
        /*003a*/ 	.short	(.L_61 - .L_60)
.L_60:
        /*003c*/ 	.word	0x00000000
        /*0040*/ 	.short	0x0000
        /*0042*/ 	.short	0x0000
        /*0044*/ 	.byte	0x00, 0xf5, 0x21, 0x00


	//----- nvinfo : EIATTR_SPARSE_MMA_MASK
	.align		4
.L_61:
        /*0048*/ 	.byte	0x03, 0x50
        /*004a*/ 	.short	0x0000


	//----- nvinfo : EIATTR_MAXREG_COUNT
	.align		4
        /*004c*/ 	.byte	0x03, 0x1b
        /*004e*/ 	.short	0x00ff


	//----- nvinfo : EIATTR_MERCURY_ISA_VERSION
	.align		4
        /*0050*/ 	.byte	0x03, 0x5f
        /*0052*/ 	.short	0x0101


	//----- nvinfo : EIATTR_VRC_CTA_INIT_COUNT
	.align		4
        /*0054*/ 	.byte	0x02, 0x4a
	.zero		1
	.zero		1


	//----- nvinfo : EIATTR_EXIT_INSTR_OFFSETS
	.align		4
        /*0058*/ 	.byte	0x04, 0x1c
        /*005a*/ 	.short	(.L_63 - .L_62)


	//   ....[0]....
.L_62:
        /*005c*/ 	.word	0x00000090


	//   ....[1]....
        /*0060*/ 	.word	0x00000170


	//----- nvinfo : EIATTR_CBANK_PARAM_SIZE
	.align		4
.L_63:
        /*0064*/ 	.byte	0x03, 0x19
        /*0066*/ 	.short	0x0020


	//----- nvinfo : EIATTR_PARAM_CBANK
	.align		4
        /*0068*/ 	.byte	0x04, 0x0a
        /*006a*/ 	.short	(.L_65 - .L_64)
	.align		4
.L_64:
        /*006c*/ 	.word	index@(.nv.constant0._Z16extractBitKernelPiS_il)
        /*0070*/ 	.short	0x0380
        /*0072*/ 	.short	0x0020


	//----- nvinfo : EIATTR_SW_WAR
	.align		4
.L_65:
        /*0074*/ 	.byte	0x04, 0x36
        /*0076*/ 	.short	(.L_67 - .L_66)
.L_66:
        /*0078*/ 	.word	0x00000008
.L_67:


//--------------------- .nv.callgraph             --------------------------
	.section	.nv.callgraph,"",@"SHT_CUDA_CALLGRAPH"
	.align	4
	.sectionentsize	8
	.align		4
        /*0000*/ 	.word	0x00000000
	.align		4
        /*0004*/ 	.word	0xffffffff
	.align		4
        /*0008*/ 	.word	0x00000000
	.align		4
        /*000c*/ 	.word	0xfffffffe
	.align		4
        /*0010*/ 	.word	0x00000000
	.align		4
        /*0014*/ 	.word	0xfffffffd
	.align		4
        /*0018*/ 	.word	0x00000000
	.align		4
        /*001c*/ 	.word	0xfffffffc


//--------------------- .text._Z13reorderKernelPiS_S_l --------------------------
	.section	.text._Z13reorderKernelPiS_S_l,"ax",@progbits
	.align	128
        .global         _Z13reorderKernelPiS_S_l
        .type           _Z13reorderKernelPiS_S_l,@function
        .size           _Z13reorderKernelPiS_S_l,(.L_x_4 - _Z13reorderKernelPiS_S_l)
        .other          _Z13reorderKernelPiS_S_l,@"STO_CUDA_ENTRY STV_DEFAULT"
_Z13reorderKernelPiS_S_l:
.text._Z13reorderKernelPiS_S_l:
[----:B------:R-:W-:Y:S01]  /*0000*/  LDC R1, c[0x0][0x37c] ;  /* 0x0000df00ff017b82 */ /* 0x000fe20000000800 */
[----:B------:R-:W0:Y:S01]  /*0010*/  S2R R0, SR_TID.X ;  /* 0x0000000000007919 */ /* 0x000e220000002100 */
[----:B------:R-:W0:Y:S01]  /*0020*/  LDCU UR4, c[0x0][0x360] ;  /* 0x00006c00ff0477ac */ /* 0x000e220008000800 */
[----:B------:R-:W0:Y:S01]  /*0030*/  S2R R3, SR_CTAID.X ;  /* 0x0000000000037919 */ /* 0x000e220000002500 */
[----:B------:R-:W1:Y:S01]  /*0040*/  LDCU.64 UR8, c[0x0][0x398] ;  /* 0x00007300ff0877ac */ /* 0x000e620008000a00 */
[----:B0-----:R-:W-:-:S05]  /*0050*/  IMAD R0, R3, UR4, R0 ;  /* 0x0000000403007c24 */ /* 0x001fca000f8e0200 */
[----:B-1----:R-:W-:Y:S02]  /*0060*/  ISETP.GE.U32.AND P0, PT, R0, UR8, PT ;  /* 0x0000000800007c0c */ /* 0x002fe4000bf06070 */
[----:B------:R-:W-:-:S04]  /*0070*/  SHF.R.S32.HI R3, RZ, 0x1f, R0 ;  /* 0x0000001fff037819 */ /* 0x000fc80000011400 */
[----:B------:R-:W-:-:S13]  /*0080*/  ISETP.GE.AND.EX P0, PT, R3, UR9, PT, P0 ;  /* 0x0000000903007c0c */ /* 0x000fda000bf06300 */
[----:B------:R-:W-:Y:S05]  /*0090*/  @P0 EXIT ;  /* 0x000000000000094d */ /* 0x000fea0003800000 */
[----:B------:R-:W0:Y:S01]  /*00a0*/  LDCU.64 UR10, c[0x0][0x390] ;  /* 0x00007200ff0a77ac */ /* 0x000e220008000a00 */
[C---:B------:R-:W-:Y:S01]  /*00b0*/  IMAD.SHL.U32 R6, R0.reuse, 0x4, RZ ;  /* 0x0000000400067824 */ /* 0x040fe200078e00ff */
[----:B------:R-:W-:Y:S01]  /*00c0*/  SHF.L.U64.HI R8, R0, 0x2, R3 ;  /* 0x0000000200087819 */ /* 0x000fe20000010203 */
[----:B------:R-:W1:Y:S03]  /*00d0*/  LDCU.64 UR4, c[0x0][0x358] ;  /* 0x00006b00ff0477ac */ /* 0x000e660008000a00 */
[----:B0-----:R-:W-:-:S04]  /*00e0*/  IADD3 R2, P0, PT, R6, UR10, RZ ;  /* 0x0000000a06027c10 */ /* 0x001fc8000ff1e0ff */
[----:B------:R-:W-:-:S05]  /*00f0*/  IADD3.X R3, PT, PT, R8, UR11, RZ, P0, !PT ;  /* 0x0000000b08037c10 */ /* 0x000fca00087fe4ff */
[----:B-1----:R-:W2:Y:S04]  /*0100*/  LDG.E R7, desc[UR4][R2.64] ;  /* 0x0000000402077981 */ /* 0x002ea8000c1e1900 */
[----:B------:R-:W2:Y:S02]  /*0110*/  LDG.E R4, desc[UR4][R2.64+0x4] ;  /* 0x0000040402047981 */ /* 0x000ea4000c1e1900 */
[----:B--2---:R-:W-:-:S13]  /*0120*/  ISETP.GE.AND P0, PT, R7, R4, PT ;  /* 0x000000040700720c */ /* 0x004fda0003f06270 */
[----:B------:R-:W-:Y:S05]  /*0130*/  @P0 BRA `(.L_x_0) ;  /* 0x0000000000440947 */ /* 0x000fea0003800000 */
[----:B------:R-:W-:Y:S01]  /*0140*/  ULEA UR6, UP0, UR8, UR10, 0x2 ;  /* 0x0000000a08067291 */ /* 0x000fe2000f8010ff */
[----:B------:R-:W0:Y:S03]  /*0150*/  LDCU.128 UR12, c[0x0][0x380] ;  /* 0x00007000ff0c77ac */ /* 0x000e260008000c00 */
[----:B------:R-:W-:Y:S02]  /*0160*/  ULEA.HI.X UR7, UR8, UR11, UR9, 0x2, UP0 ;  /* 0x0000000b08077291 */ /* 0x000fe400080f1409 */
[----:B------:R-:W-:-:S04]  /*0170*/  IMAD.U32 R4, RZ, RZ, UR6 ;  /* 0x00000006ff047e24 */ /* 0x000fc8000f8e00ff */
[----:B------:R-:W-:-:S05]  /*0180*/  IMAD.U32 R5, RZ, RZ, UR7 ;  /* 0x00000007ff057e24 */ /* 0x000fca000f8e00ff */
[----:B------:R-:W2:Y:S01]  /*0190*/  LDG.E R4, desc[UR4][R4.64] ;  /* 0x0000000404047981 */ /* 0x000ea2000c1e1900 */
[----:B0-----:R-:W-:-:S04]  /*01a0*/  IADD3 R2, P0, PT, R6, UR12, RZ ;  /* 0x0000000c06027c10 */ /* 0x001fc8000ff1e0ff */
[----:B------:R-:W-:-:S06]  /*01b0*/  IADD3.X R3, PT, PT, R8, UR13, RZ, P0, !PT ;  /* 0x0000000d08037c10 */ /* 0x000fcc00087fe4ff */
[----:B------:R-:W3:Y:S01]  /*01c0*/  LDG.E R3, desc[UR4][R2.64] ;  /* 0x0000000402037981 */ /* 0x000ee2000c1e1900 */
[----:B------:R-:W-:Y:S02]  /*01d0*/  SHF.R.S32.HI R0, RZ, 0x1f, R7 ;  /* 0x0000001fff007819 */ /* 0x000fe40000011407 */
[--C-:B--2---:R-:W-:Y:S02]  /*01e0*/  IADD3 R8, P0, P1, R7, UR8, -R4.reuse ;  /* 0x0000000807087c10 */ /* 0x104fe4000f91e804 */
[----:B------:R-:W-:-:S04]  /*01f0*/  SHF.R.S32.HI R7, RZ, 0x1f, R4 ;  /* 0x0000001fff077819 */ /* 0x000fc80000011404 */
[----:B------:R-:W-:Y:S02]  /*0200*/  IADD3.X R7, PT, PT, R0, UR9, ~R7, P0, P1 ;  /* 0x0000000900077c10 */ /* 0x000fe400087e2c07 */
[----:B------:R-:W-:-:S04]  /*0210*/  LEA R6, P0, R8, UR14, 0x2 ;  /* 0x0000000e08067c11 */ /* 0x000fc8000f8010ff */
[----:B------:R-:W-:-:S05]  /*0220*/  LEA.HI.X R7, R8, UR15, R7, 0x2, P0 ;  /* 0x0000000f08077c11 */ /* 0x000fca00080f1407 */
[----:B---3--:R-:W-:Y:S01]  /*0230*/  STG.E desc[UR4][R6.64], R3 ;  /* 0x0000000306007986 */ /* 0x008fe2000c101904 */
[----:B------:R-:W-:Y:S05]  /*0240*/  EXIT ;  /* 0x000000000000794d */ /* 0x000fea0003800000 */
.L_x_0:
[----:B------:R-:W0:Y:S01]  /*0250*/  LDCU.64 UR6, c[0x0][0x380] ;  /* 0x00007000ff0677ac */ /* 0x000e220008000a00 */
[----:B------:R-:W1:Y:S01]  /*0260*/  LDC.64 R2, c[0x0][0x388] ;  /* 0x0000e200ff027b82 */ /* 0x000e620000000a00 */
[----:B0-----:R-:W-:-:S04]  /*0270*/  IADD3 R4, P0, PT, R6, UR6, RZ ;  /* 0x0000000606047c10 */ /* 0x001fc8000ff1e0ff */
[----:B------:R-:W-:-:S06]  /*0280*/  IADD3.X R5, PT, PT, R8, UR7, RZ, P0, !PT ;  /* 0x0000000708057c10 */ /* 0x000fcc00087fe4ff */
[----:B------:R-:W2:Y:S01]  /*0290*/  LDG.E R5, desc[UR4][R4.64] ;  /* 0x0000000404057981 */ /* 0x000ea2000c1e1900 */
[----:B------:R-:W-:-:S04]  /*02a0*/  IMAD.IADD R7, R0, 0x1, -R7 ;  /* 0x0000000100077824 */ /* 0x000fc800078e0a07 */
[----:B-1----:R-:W-:-:S05]  /*02b0*/  IMAD.WIDE R2, R7, 0x4, R2 ;  /* 0x0000000407027825 */ /* 0x002fca00078e0202 */
[----:B--2---:R-:W-:Y:S01]  /*02c0*/  STG.E desc[UR4][R2.64], R5 ;  /* 0x0000000502007986 */ /* 0x004fe2000c101904 */
[----:B------:R-:W-:Y:S05]  /*02d0*/  EXIT ;  /* 0x000000000000794d */ /* 0x000fea0003800000 */
.L_x_1:
[----:B------:R-:W-:-:S00]  /*02e0*/  BRA `(.L_x_1) ;  /* 0xfffffffc00fc7947 */ /* 0x000fc0000383ffff */
[----:B------:R-:W-:-:S00]  /*02f0*/  NOP ;  /* 0x0000000000007918 */ /* 0x000fc00000000000 */
        /* <DEDUP_REMOVED lines=8> */
.L_x_4:


//--------------------- .text._Z15prefixSumKernelPiS_il --------------------------
	.section	.text._Z15prefixSumKernelPiS_il,"ax",@progbits
	.align	128
        .global         _Z15prefixSumKernelPiS_il
        .type           _Z15prefixSumKernelPiS_il,@function
        .size           _Z15prefixSumKernelPiS_il,(.L_x_5 - _Z15prefixSumKernelPiS_il)
        .other          _Z15prefixSumKernelPiS_il,@"STO_CUDA_ENTRY STV_DEFAULT"
_Z15prefixSumKernelPiS_il:
.text._Z15prefixSumKernelPiS_il:
        /* <DEDUP_REMOVED lines=10> */
[----:B------:R-:W0:Y:S01]  /*00a0*/  LDCU.128 UR8, c[0x0][0x380] ;  /* 0x00007000ff0877ac */ /* 0x000e220008000c00 */
[C---:B------:R-:W-:Y:S01]  /*00b0*/  IMAD.SHL.U32 R2, R0.reuse, 0x4, RZ ;  /* 0x0000000400027824 */ /* 0x040fe200078e00ff */
[----:B------:R-:W-:Y:S01]  /*00c0*/  SHF.L.U64.HI R3, R0, 0x2, R3 ;  /* 0x0000000200037819 */ /* 0x000fe20000010203 */
[----:B------:R-:W1:Y:S01]  /*00d0*/  LDCU.64 UR4, c[0x0][0x358] ;  /* 0x00006b00ff0477ac */ /* 0x000e620008000a00 */
[----:B------:R-:W2:Y:S02]  /*00e0*/  LDCU UR6, c[0x0][0x390] ;  /* 0x00007200ff0677ac */ /* 0x000ea40008000800 */
[----:B0-----:R-:W-:-:S04]  /*00f0*/  IADD3 R4, P0, PT, R2, UR8, RZ ;  /* 0x0000000802047c10 */ /* 0x001fc8000ff1e0ff */
[----:B------:R-:W-:-:S05]  /*0100*/  IADD3.X R5, PT, PT, R3, UR9, RZ, P0, !PT ;  /* 0x0000000903057c10 */ /* 0x000fca00087fe4ff */
[----:B-1----:R-:W3:Y:S01]  /*0110*/  LDG.E R7, desc[UR4][R4.64+0x4] ;  /* 0x0000040404077981 */ /* 0x002ee2000c1e1900 */
[----:B--2---:R-:W-:Y:S01]  /*0120*/  VIADD R0, R0, -UR6 ;  /* 0x8000000600007c36 */ /* 0x004fe20008000000 */
[----:B------:R-:W-:-:S04]  /*0130*/  IADD3 R2, P1, PT, R2, UR10, RZ ;  /* 0x0000000a02027c10 */ /* 0x000fc8000ff3e0ff */
[----:B------:R-:W-:Y:S02]  /*0140*/  ISETP.GE.AND P0, PT, R0, -0x1, PT ;  /* 0xffffffff0000780c */ /* 0x000fe40003f06270 */
[----:B------:R-:W-:-:S05]  /*0150*/  IADD3.X R3, PT, PT, R3, UR11, RZ, P1, !PT ;  /* 0x0000000b03037c10 */ /* 0x000fca0008ffe4ff */
[----:B---3--:R0:W-:Y:S06]  /*0160*/  STG.E desc[UR4][R2.64+0x4], R7 ;  /* 0x0000040702007986 */ /* 0x0081ec000c101904 */
[----:B------:R-:W-:Y:S05]  /*0170*/  @!P0 EXIT ;  /* 0x000000000000894d */ /* 0x000fea0003800000 */
[----:B------:R-:W1:Y:S01]  /*0180*/  LDC.64 R4, c[0x0][0x380] ;  /* 0x0000e000ff047b82 */ /* 0x000e620000000a00 */
[----:B------:R-:W-:-:S04]  /*0190*/  VIADD R9, R0, 0x1 ;  /* 0x0000000100097836 */ /* 0x000fc80000000000 */
[----:B-1----:R-:W-:-:S06]  /*01a0*/  IMAD.WIDE.U32 R4, R9, 0x4, R4 ;  /* 0x0000000409047825 */ /* 0x002fcc00078e0004 */
[----:B------:R-:W0:Y:S02]  /*01b0*/  LDG.E R4, desc[UR4][R4.64] ;  /* 0x0000000404047981 */ /* 0x000e24000c1e1900 */
[----:B0-----:R-:W-:-:S05]  /*01c0*/  IMAD.IADD R7, R7, 0x1, R4 ;  /* 0x0000000107077824 */ /* 0x001fca00078e0204 */
[----:B------:R-:W-:Y:S01]  /*01d0*/  STG.E desc[UR4][R2.64+0x4], R7 ;  /* 0x0000040702007986 */ /* 0x000fe2000c101904 */
[----:B------:R-:W-:Y:S05]  /*01e0*/  EXIT ;  /* 0x000000000000794d */ /* 0x000fea0003800000 */
.L_x_2:
        /* <DEDUP_REMOVED lines=9> */
.L_x_5:


//--------------------- .text._Z16extractBitKernelPiS_il --------------------------
	.section	.text._Z16extractBitKernelPiS_il,"ax",@progbits
	.align	128
        .global         _Z16extractBitKernelPiS_il
        .type           _Z16extractBitKernelPiS_il,@function
        .size           _Z16extractBitKernelPiS_il,(.L_x_6 - _Z16extractBitKernelPiS_il)
        .other          _Z16extractBitKernelPiS_il,@"STO_CUDA_ENTRY STV_DEFAULT"
_Z16extractBitKernelPiS_il:
.text._Z16extractBitKernelPiS_il:
        /* <DEDUP_REMOVED lines=17> */
[----:B-1----:R-:W2:Y:S01]  /*0110*/  LDG.E R2, desc[UR4][R2.64] ;  /* 0x0000000402027981 */ /* 0x002ea2000c1e1900 */
[----:B------:R-:W-:-:S04]  /*0120*/  IADD3 R4, P0, PT, R4, UR10, RZ ;  /* 0x0000000a04047c10 */ /* 0x000fc8000ff1e0ff */
[----:B------:R-:W-:Y:S02]  /*0130*/  IADD3.X R5, PT, PT, R5, UR11, RZ, P0, !PT ;  /* 0x0000000b05057c10 */ /* 0x000fe400087fe4ff */
[----:B--2---:R-:W-:-:S04]  /*0140*/  SHF.R.U32.HI R0, RZ, UR6, R2 ;  /* 0x00000006ff007c19 */ /* 0x004fc80008011602 */
[----:B------:R-:W-:-:S05]  /*0150*/  LOP3.LUT R7, R0, 0x1, RZ, 0xc0, !PT ;  /* 0x0000000100077812 */ /* 0x000fca00078ec0ff */
[----:B------:R-:W-:Y:S01]  /*0160*/  STG.E desc[UR4][R4.64+0x4], R7 ;  /* 0x0000040704007986 */ /* 0x000fe2000c101904 */
[----:B------:R-:W-:Y:S05]  /*0170*/  EXIT ;  /* 0x000000000000794d */ /* 0x000fea0003800000 */
.L_x_3:
        /* <DEDUP_REMOVED lines=16> */
.L_x_6:


//--------------------- .nv.shared.reserved.0     --------------------------
	.section	.nv.shared.reserved.0,"aw",@nobits
	.weak		__nv_reservedSMEM_offset_0_alias
	.size		__nv_reservedSMEM_offset_0_alias, 0, 64
	.other		__nv_reservedSMEM_offset_0_alias,@"STO_CUDA_RESERVED_SHARED STV_DEFAULT"
__nv_reservedSMEM_offset_0_alias:
	.zero		0
	.zero		64


//--------------------- .nv.constant0._Z13reorderKernelPiS_S_l --------------------------
	.section	.nv.constant0._Z13reorderKernelPiS_S_l,"a",@progbits
	.sectionflags	@""
	.align	4
.nv.constant0._Z13reorderKernelPiS_S_l:
	.zero		928


//--------------------- .nv.constant0._Z15prefixSumKernelPiS_il --------------------------
	.section	.nv.constant0._Z15prefixSumKernelPiS_il,"a",@progbits
	.sectionflags	@""
	.align	4
.nv.constant0._Z15prefixSumKernelPiS_il:
	.zero		928


//--------------------- .nv.constant0._Z16extractBitKernelPiS_il --------------------------
	.section	.nv.constant0._Z16extractBitKernelPiS_il,"a",@progbits
	.sectionflags	@""
	.align	4
.nv.constant0._Z16extractBitKernelPiS_il:
	.zero		928


//--------------------- SYMBOLS --------------------------

	.type		.nv.reservedSmem.offset0,@object
	.size		.nv.reservedSmem.offset0,0x4
